//
// Generated by NVIDIA NVVM Compiler
//
// Compiler Build ID: CL-36424714
// Cuda compilation tools, release 13.0, V13.0.88
// Based on NVVM 20.0.0
//

.version 9.0
.target sm_100
.address_size 64

	// .globl	_Z11firstKernelPKiPii

.visible .entry _Z11firstKernelPKiPii(
	.param .u64 .ptr .align 1 _Z11firstKernelPKiPii_param_0,
	.param .u64 .ptr .align 1 _Z11firstKernelPKiPii_param_1,
	.param .u32 _Z11firstKernelPKiPii_param_2
)
{
	.reg .pred 	%p<2>;
	.reg .b32 	%r<8>;
	.reg .b64 	%rd<8>;

	ld.param.u64 	%rd1, [_Z11firstKernelPKiPii_param_0];
	ld.param.u64 	%rd2, [_Z11firstKernelPKiPii_param_1];
	ld.param.u32 	%r2, [_Z11firstKernelPKiPii_param_2];
	mov.u32 	%r3, %ctaid.x;
	mov.u32 	%r4, %ntid.x;
	mov.u32 	%r5, %tid.x;
	mad.lo.s32 	%r1, %r3, %r4, %r5;
	setp.ge.s32 	%p1, %r1, %r2;
	@%p1 bra 	$L__BB0_2;
	cvta.to.global.u64 	%rd3, %rd1;
	cvta.to.global.u64 	%rd4, %rd2;
	mul.wide.s32 	%rd5, %r1, 4;
	add.s64 	%rd6, %rd3, %rd5;
	ld.global.u32 	%r6, [%rd6];
	shl.b32 	%r7, %r6, 1;
	add.s64 	%rd7, %rd4, %rd5;
	st.global.u32 	[%rd7], %r7;
$L__BB0_2:
	ret;

}
	// .globl	_Z12secondKernelPKiPii
.visible .entry _Z12secondKernelPKiPii(
	.param .u64 .ptr .align 1 _Z12secondKernelPKiPii_param_0,
	.param .u64 .ptr .align 1 _Z12secondKernelPKiPii_param_1,
	.param .u32 _Z12secondKernelPKiPii_param_2
)
{
	.reg .pred 	%p<2>;
	.reg .b32 	%r<8>;
	.reg .b64 	%rd<8>;

	ld.param.u64 	%rd1, [_Z12secondKernelPKiPii_param_0];
	ld.param.u64 	%rd2, [_Z12secondKernelPKiPii_param_1];
	ld.param.u32 	%r2, [_Z12secondKernelPKiPii_param_2];
	mov.u32 	%r3, %ctaid.x;
	mov.u32 	%r4, %ntid.x;
	mov.u32 	%r5, %tid.x;
	mad.lo.s32 	%r1, %r3, %r4, %r5;
	setp.ge.s32 	%p1, %r1, %r2;
	@%p1 bra 	$L__BB1_2;
	cvta.to.global.u64 	%rd3, %rd1;
	cvta.to.global.u64 	%rd4, %rd2;
	mul.wide.s32 	%rd5, %r1, 4;
	add.s64 	%rd6, %rd3, %rd5;
	ld.global.u32 	%r6, [%rd6];
	mul.lo.s32 	%r7, %r6, %r6;
	add.s64 	%rd7, %rd4, %rd5;
	st.global.u32 	[%rd7], %r7;
$L__BB1_2:
	ret;

}


// ===== COMPILED SASS (sm_100) =====

	.target	sm_100

	.elftype	@"ET_EXEC"


//--------------------- .note.nv.tkinfo           --------------------------
	.section	.note.nv.tkinfo,"",@"SHT_NOTE"
	.sectionflags	@"SHF_NOTE_NV_TKINFO"
	.tkinfo
        /*0018*/ 	.word	0x00000002
        /*0030*/ 	.string	""
        /*0030*/ 	.string	"ptxas"
        /*0030*/ 	.string	"Cuda compilation tools, release 13.0, V13.0.88"
        /*0030*/ 	.string	"Build cuda_13.0.r13.0/compiler.36424714_0"
        /*0030*/ 	.string	"-arch sm_100 -m 64 "



//--------------------- .note.nv.cuinfo           --------------------------
	.section	.note.nv.cuinfo,"",@"SHT_NOTE"
	.sectionflags	@"SHF_NOTE_NV_CUINFO"
        /*0018*/ 	.short	0x0002
        /*001a*/ 	.short	0x0064
        /*001c*/ 	.short	0x0082
	.zero		2


//--------------------- .nv.info                  --------------------------
	.section	.nv.info,"",@"SHT_CUDA_INFO"
	.align	4


	//----- nvinfo : EIATTR_REGCOUNT
	.align		4
        /*0000*/ 	.byte	0x04, 0x2f
        /*0002*/ 	.short	(.L_1 - .L_0)
	.align		4
.L_0:
        /*0004*/ 	.word	index@(_Z11firstKernelPKiPii)
        /*0008*/ 	.word	0x0000000a


	//----- nvinfo : EIATTR_FRAME_SIZE
	.align		4
.L_1:
        /*000c*/ 	.byte	0x04, 0x11
        /*000e*/ 	.short	(.L_3 - .L_2)
	.align		4
.L_2:
        /*0010*/ 	.word	index@(_Z11firstKernelPKiPii)
        /*0014*/ 	.word	0x00000000


	//----- nvinfo : EIATTR_REGCOUNT
	.align		4
.L_3:
        /*0018*/ 	.byte	0x04, 0x2f
        /*001a*/ 	.short	(.L_5 - .L_4)
	.align		4
.L_4:
        /*001c*/ 	.word	index@(_Z12secondKernelPKiPii)
        /*0020*/ 	.word	0x0000000a


	//----- nvinfo : EIATTR_FRAME_SIZE
	.align		4
.L_5:
        /*0024*/ 	.byte	0x04, 0x11
        /*0026*/ 	.short	(.L_7 - .L_6)
	.align		4
.L_6:
        /*0028*/ 	.word	index@(_Z12secondKernelPKiPii)
        /*002c*/ 	.word	0x00000000


	//----- nvinfo : EIATTR_MIN_STACK_SIZE
	.align		4
.L_7:
        /*0030*/ 	.byte	0x04, 0x12
        /*0032*/ 	.short	(.L_9 - .L_8)
	.align		4
.L_8:
        /*0034*/ 	.word	index@(_Z12secondKernelPKiPii)
        /*0038*/ 	.word	0x00000000


	//----- nvinfo : EIATTR_MIN_STACK_SIZE
	.align		4
.L_9:
        /*003c*/ 	.byte	0x04, 0x12
        /*003e*/ 	.short	(.L_11 - .L_10)
	.align		4
.L_10:
        /*0040*/ 	.word	index@(_Z11firstKernelPKiPii)
        /*0044*/ 	.word	0x00000000
.L_11:


//--------------------- .nv.compat                --------------------------
	.section	.nv.compat,"",@"SHT_CUDA_COMPAT_INFO"
	.align	4
        /*0000*/ 	.byte	0x02, 0x09, 0x00, 0x00, 0x02, 0x02, 0x01, 0x00, 0x02, 0x05, 0x05, 0x00, 0x03, 0x07, 0x01, 0x01
        /*0010*/ 	.byte	0x02, 0x03, 0x00, 0x00, 0x02, 0x06, 0x01, 0x00, 0x04, 0x0b, 0x08, 0x00, 0x09, 0x00, 0x00, 0x00
        /*0020*/ 	.byte	0x00, 0x00, 0x00, 0x00


//--------------------- .nv.info._Z12secondKernelPKiPii --------------------------
	.section	.nv.info._Z12secondKernelPKiPii,"",@"SHT_CUDA_INFO"
	.sectionflags	@""
	.align	4


	//----- nvinfo : EIATTR_CUDA_API_VERSION
	.align		4
        /*0000*/ 	.byte	0x04, 0x37
        /*0002*/ 	.short	(.L_13 - .L_12)
.L_12:
        /*0004*/ 	.word	0x00000082


	//----- nvinfo : EIATTR_KPARAM_INFO
	.align		4
.L_13:
        /*0008*/ 	.byte	0x04, 0x17
        /*000a*/ 	.short	(.L_15 - .L_14)
.L_14:
        /*000c*/ 	.word	0x00000000
        /*0010*/ 	.short	0x0002
        /*0012*/ 	.short	0x0010
        /*0014*/ 	.byte	0x00, 0xf0, 0x11, 0x00


	//----- nvinfo : EIATTR_KPARAM_INFO
	.align		4
.L_15:
        /*0018*/ 	.byte	0x04, 0x17
        /*001a*/ 	.short	(.L_17 - .L_16)
.L_16:
        /*001c*/ 	.word	0x00000000
        /*0020*/ 	.short	0x0001
        /*0022*/ 	.short	0x0008
        /*0024*/ 	.byte	0x00, 0xf5, 0x21, 0x00


	//----- nvinfo : EIATTR_KPARAM_INFO
	.align		4
.L_17:
        /*0028*/ 	.byte	0x04, 0x17
        /*002a*/ 	.short	(.L_19 - .L_18)
.L_18:
        /*002c*/ 	.word	0x00000000
        /*0030*/ 	.short	0x0000
        /*0032*/ 	.short	0x0000
        /*0034*/ 	.byte	0x00, 0xf5, 0x21, 0x00


	//----- nvinfo : EIATTR_SPARSE_MMA_MASK
	.align		4
.L_19:
        /*0038*/ 	.byte	0x03, 0x50
        /*003a*/ 	.short	0x0000


	//----- nvinfo : EIATTR_MAXREG_COUNT
	.align		4
        /*003c*/ 	.byte	0x03, 0x1b
        /*003e*/ 	.short	0x00ff


	//----- nvinfo : EIATTR_MERCURY_ISA_VERSION
	.align		4
        /*0040*/ 	.byte	0x03, 0x5f
        /*0042*/ 	.short	0x0101


	//----- nvinfo : EIATTR_VRC_CTA_INIT_COUNT
	.align		4
        /*0044*/ 	.byte	0x02, 0x4a
	.zero		1
	.zero		1


	//----- nvinfo : EIATTR_EXIT_INSTR_OFFSETS
	.align		4
        /*0048*/ 	.byte	0x04, 0x1c
        /*004a*/ 	.short	(.L_21 - .L_20)


	//   ....[0]....
.L_20:
        /*004c*/ 	.word	0x00000070


	//   ....[1]....
        /*0050*/ 	.word	0x00000100


	//----- nvinfo : EIATTR_CBANK_PARAM_SIZE
	.align		4
.L_21:
        /*0054*/ 	.byte	0x03, 0x19
        /*0056*/ 	.short	0x0014


	//----- nvinfo : EIATTR_PARAM_CBANK
	.align		4
        /*0058*/ 	.byte	0x04, 0x0a
        /*005a*/ 	.short	(.L_23 - .L_22)
	.align		4
.L_22:
        /*005c*/ 	.word	index@(.nv.constant0._Z12secondKernelPKiPii)
        /*0060*/ 	.short	0x0380
        /*0062*/ 	.short	0x0014


	//----- nvinfo : EIATTR_SW_WAR
	.align		4
.L_23:
        /*0064*/ 	.byte	0x04, 0x36
        /*0066*/ 	.short	(.L_25 - .L_24)
.L_24:
        /*0068*/ 	.word	0x00000008
.L_25:


//--------------------- .nv.info._Z11firstKernelPKiPii --------------------------
	.section	.nv.info._Z11firstKernelPKiPii,"",@"SHT_CUDA_INFO"
	.sectionflags	@""
	.align	4


	//----- nvinfo : EIATTR_CUDA_API_VERSION
	.align		4
        /*0000*/ 	.byte	0x04, 0x37
        /*0002*/ 	.short	(.L_27 - .L_26)
.L_26:
        /*0004*/ 	.word	0x00000082


	//----- nvinfo : EIATTR_KPARAM_INFO
	.align		4
.L_27:
        /*0008*/ 	.byte	0x04, 0x17
        /*000a*/ 	.short	(.L_29 - .L_28)
.L_28:
        /*000c*/ 	.word	0x00000000
        /*0010*/ 	.short	0x0002
        /*0012*/ 	.short	0x0010
        /*0014*/ 	.byte	0x00, 0xf0, 0x11, 0x00


	//----- nvinfo : EIATTR_KPARAM_INFO
	.align		4
.L_29:
        /*0018*/ 	.byte	0x04, 0x17
        /*001a*/ 	.short	(.L_31 - .L_30)
.L_30:
        /*001c*/ 	.word	0x00000000
        /*0020*/ 	.short	0x0001
        /*0022*/ 	.short	0x0008
        /*0024*/ 	.byte	0x00, 0xf5, 0x21, 0x00


	//----- nvinfo : EIATTR_KPARAM_INFO
	.align		4
.L_31:
        /*0028*/ 	.byte	0x04, 0x17
        /*002a*/ 	.short	(.L_33 - .L_32)
.L_32:
        /*002c*/ 	.word	0x00000000
        /*0030*/ 	.short	0x0000
        /*0032*/ 	.short	0x0000
        /*0034*/ 	.byte	0x00, 0xf5, 0x21, 0x00


	//----- nvinfo : EIATTR_SPARSE_MMA_MASK
	.align		4
.L_33:
        /*0038*/ 	.byte	0x03, 0x50
        /*003a*/ 	.short	0x0000


	//----- nvinfo : EIATTR_MAXREG_COUNT
	.align		4
        /*003c*/ 	.byte	0x03, 0x1b
        /*003e*/ 	.short	0x00ff


	//----- nvinfo : EIATTR_MERCURY_ISA_VERSION
	.align		4
        /*0040*/ 	.byte	0x03, 0x5f
        /*0042*/ 	.short	0x0101


	//----- nvinfo : EIATTR_VRC_CTA_INIT_COUNT
	.align		4
        /*0044*/ 	.byte	0x02, 0x4a
	.zero		1
	.zero		1


	//----- nvinfo : EIATTR_EXIT_INSTR_OFFSETS
	.align		4
        /*0048*/ 	.byte	0x04, 0x1c
        /*004a*/ 	.short	(.L_35 - .L_34)


	//   ....[0]....
.L_34:
        /*004c*/ 	.word	0x00000070


	//   ....[1]....
        /*0050*/ 	.word	0x00000100


	//----- nvinfo : EIATTR_CBANK_PARAM_SIZE
	.align		4
.L_35:
        /*0054*/ 	.byte	0x03, 0x19
        /*0056*/ 	.short	0x0014


	//----- nvinfo : EIATTR_PARAM_CBANK
	.align		4
        /*0058*/ 	.byte	0x04, 0x0a
        /*005a*/ 	.short	(.L_37 - .L_36)
	.align		4
.L_36:
        /*005c*/ 	.word	index@(.nv.constant0._Z11firstKernelPKiPii)
        /*0060*/ 	.short	0x0380
        /*0062*/ 	.short	0x0014


	//----- nvinfo : EIATTR_SW_WAR
	.align		4
.L_37:
        /*0064*/ 	.byte	0x04, 0x36
        /*0066*/ 	.short	(.L_39 - .L_38)
.L_38:
        /*0068*/ 	.word	0x00000008
.L_39:


//--------------------- .nv.callgraph             --------------------------
	.section	.nv.callgraph,"",@"SHT_CUDA_CALLGRAPH"
	.align	4
	.sectionentsize	8
	.align		4
        /*0000*/ 	.word	0x00000000
	.align		4
        /*0004*/ 	.word	0xffffffff
	.align		4
        /*0008*/ 	.word	0x00000000
	.align		4
        /*000c*/ 	.word	0xfffffffe
	.align		4
        /*0010*/ 	.word	0x00000000
	.align		4
        /*0014*/ 	.word	0xfffffffd
	.align		4
        /*0018*/ 	.word	0x00000000
	.align		4
        /*001c*/ 	.word	0xfffffffc


//--------------------- .text._Z12secondKernelPKiPii --------------------------
	.section	.text._Z12secondKernelPKiPii,"ax",@progbits
	.align	128
        .global         _Z12secondKernelPKiPii
        .type           _Z12secondKernelPKiPii,@function
        .size           _Z12secondKernelPKiPii,(.L_x_2 - _Z12secondKernelPKiPii)
        .other          _Z12secondKernelPKiPii,@"STO_CUDA_ENTRY STV_DEFAULT"
_Z12secondKernelPKiPii:
.text._Z12secondKernelPKiPii:
[----:B------:R-:W-:Y:S01]  /*0000*/  LDC R1, c[0x0][0x37c] ;  /* 0x0000df00ff017b82 */ /* 0x000fe20000000800 */
[----:B------:R-:W0:Y:S07]  /*0010*/  S2R R0, SR_TID.X ;  /* 0x0000000000007919 */ /* 0x000e2e0000002100 */
[----:B------:R-:W0:Y:S01]  /*0020*/  S2UR UR4, SR_CTAID.X ;  /* 0x00000000000479c3 */ /* 0x000e220000002500 */
[----:B------:R-:W1:Y:S07]  /*0030*/  LDCU UR5, c[0x0][0x390] ;  /* 0x00007200ff0577ac */ /* 0x000e6e0008000800 */
[----:B------:R-:W0:Y:S02]  /*0040*/  LDC R7, c[0x0][0x360] ;  /* 0x0000d800ff077b82 */ /* 0x000e240000000800 */
[----:B0-----:R-:W-:-:S05]  /*0050*/  IMAD R7, R7, UR4, R0 ;  /* 0x0000000407077c24 */ /* 0x001fca000f8e0200 */
[----:B-1----:R-:W-:-:S13]  /*0060*/  ISETP.GE.AND P0, PT, R7, UR5, PT ;  /* 0x0000000507007c0c */ /* 0x002fda000bf06270 */
[----:B------:R-:W-:Y:S05]  /*0070*/  @P0 EXIT ;  /* 0x000000000000094d */ /* 0x000fea0003800000 */
[----:B------:R-:W0:Y:S01]  /*0080*/  LDC.64 R2, c[0x0][0x380] ;  /* 0x0000e000ff027b82 */ /* 0x000e220000000a00 */
[----:B------:R-:W1:Y:S07]  /*0090*/  LDCU.64 UR4, c[0x0][0x358] ;  /* 0x00006b00ff0477ac */ /* 0x000e6e0008000a00 */
[----:B------:R-:W2:Y:S01]  /*00a0*/  LDC.64 R4, c[0x0][0x388] ;  /* 0x0000e200ff047b82 */ /* 0x000ea20000000a00 */
[----:B0-----:R-:W-:-:S06]  /*00b0*/  IMAD.WIDE R2, R7, 0x4, R2 ;  /* 0x0000000407027825 */ /* 0x001fcc00078e0202 */
[----:B-1----:R-:W3:Y:S01]  /*00c0*/  LDG.E R2, desc[UR4][R2.64] ;  /* 0x0000000402027981 */ /* 0x002ee2000c1e1900 */
[----:B--2---:R-:W-:-:S04]  /*00d0*/  IMAD.WIDE R4, R7, 0x4, R4 ;  /* 0x0000000407047825 */ /* 0x004fc800078e0204 */
[----:B---3--:R-:W-:-:S05]  /*00e0*/  IMAD R7, R2, R2, RZ ;  /* 0x0000000202077224 */ /* 0x008fca00078e02ff */
[----:B------:R-:W-:Y:S01]  /*00f0*/  STG.E desc[UR4][R4.64], R7 ;  /* 0x0000000704007986 */ /* 0x000fe2000c101904 */
[----:B------:R-:W-:Y:S05]  /*0100*/  EXIT ;  /* 0x000000000000794d */ /* 0x000fea0003800000 */
.L_x_0:
[----:B------:R-:W-:-:S00]  /*0110*/  BRA `(.L_x_0) ;  /* 0xfffffffc00fc7947 */ /* 0x000fc0000383ffff */
[----:B------:R-:W-:-:S00]  /*0120*/  NOP ;  /* 0x0000000000007918 */ /* 0x000fc00000000000 */
        /* <DEDUP_REMOVED lines=13> */
.L_x_2:


//--------------------- .text._Z11firstKernelPKiPii --------------------------
	.section	.text._Z11firstKernelPKiPii,"ax",@progbits
	.align	128
        .global         _Z11firstKernelPKiPii
        .type           _Z11firstKernelPKiPii,@function
        .size           _Z11firstKernelPKiPii,(.L_x_3 - _Z11firstKernelPKiPii)
        .other          _Z11firstKernelPKiPii,@"STO_CUDA_ENTRY STV_DEFAULT"
_Z11firstKernelPKiPii:
.text._Z11firstKernelPKiPii:
        /* <DEDUP_REMOVED lines=13> */
[----:B--2---:R-:W-:Y:S01]  /*00d0*/  IMAD.WIDE R4, R7, 0x4, R4 ;  /* 0x0000000407047825 */ /* 0x004fe200078e0204 */
[----:B---3--:R-:W-:-:S05]  /*00e0*/  SHF.L.U32 R7, R2, 0x1, RZ ;  /* 0x0000000102077819 */ /* 0x008fca00000006ff */
[----:B------:R-:W-:Y:S01]  /*00f0*/  STG.E desc[UR4][R4.64], R7 ;  /* 0x0000000704007986 */ /* 0x000fe2000c101904 */
[----:B------:R-:W-:Y:S05]  /*0100*/  EXIT ;  /* 0x000000000000794d */ /* 0x000fea0003800000 */
.L_x_1:
        /* <DEDUP_REMOVED lines=15> */
.L_x_3:


//--------------------- .nv.shared.reserved.0     --------------------------
	.section	.nv.shared.reserved.0,"aw",@nobits
	.weak		__nv_reservedSMEM_offset_0_alias
	.size		__nv_reservedSMEM_offset_0_alias, 0, 64
	.other		__nv_reservedSMEM_offset_0_alias,@"STO_CUDA_RESERVED_SHARED STV_DEFAULT"
__nv_reservedSMEM_offset_0_alias:
	.zero		0
	.zero		64


//--------------------- .nv.constant0._Z12secondKernelPKiPii --------------------------
	.section	.nv.constant0._Z12secondKernelPKiPii,"a",@progbits
	.sectionflags	@""
	.align	4
.nv.constant0._Z12secondKernelPKiPii:
	.zero		916


//--------------------- .nv.constant0._Z11firstKernelPKiPii --------------------------
	.section	.nv.constant0._Z11firstKernelPKiPii,"a",@progbits
	.sectionflags	@""
	.align	4
.nv.constant0._Z11firstKernelPKiPii:
	.zero		916


//--------------------- SYMBOLS --------------------------

	.type		.nv.reservedSmem.offset0,@object
	.size		.nv.reservedSmem.offset0,0x4
